	.headerflags	@"EF_CUDA_TEXMODE_UNIFIED EF_CUDA_64BIT_ADDRESS EF_CUDA_ACCELERATORS EF_CUDA_SM90 EF_CUDA_VIRTUAL_SM(EF_CUDA_SM90)"
	.elftype	@"ET_EXEC"


//--------------------- .nv.info                  --------------------------
	.section	.nv.info,"",@"SHT_CUDA_INFO"
	.align	4


	//----- nvinfo : EIATTR_REGCOUNT
	.align		4
        /*0000*/ 	.byte	0x04, 0x2f
        /*0002*/ 	.short	(.L_1 - .L_0)
	.align		4
.L_0:
        /*0004*/ 	.word	index@(triton_poi_fused_convolution_1)
        /*0008*/ 	.word	0x0000001b


	//----- nvinfo : EIATTR_MIN_STACK_SIZE
	.align		4
.L_1:
        /*000c*/ 	.byte	0x04, 0x12
        /*000e*/ 	.short	(.L_3 - .L_2)
	.align		4
.L_2:
        /*0010*/ 	.word	index@(triton_poi_fused_convolution_1)
        /*0014*/ 	.word	0x00000000


	//----- nvinfo : EIATTR_FRAME_SIZE
	.align		4
.L_3:
        /*0018*/ 	.byte	0x04, 0x11
        /*001a*/ 	.short	(.L_5 - .L_4)
	.align		4
.L_4:
        /*001c*/ 	.word	index@(triton_poi_fused_convolution_1)
        /*0020*/ 	.word	0x00000000


	//----- nvinfo : EIATTR_MIN_STACK_SIZE
	.align		4
.L_5:
        /*0024*/ 	.byte	0x04, 0x12
        /*0026*/ 	.short	(.L_7 - .L_6)
	.align		4
.L_6:
        /*0028*/ 	.word	index@(triton_poi_fused_convolution_1)
        /*002c*/ 	.word	0x00000000
.L_7:


//--------------------- .nv.info.triton_poi_fused_convolution_1 --------------------------
	.section	.nv.info.triton_poi_fused_convolution_1,"",@"SHT_CUDA_INFO"
	.sectionflags	@""
	.align	4


	//----- nvinfo : EIATTR_CUDA_API_VERSION
	.align		4
        /*0000*/ 	.byte	0x04, 0x37
        /*0002*/ 	.short	(.L_9 - .L_8)
.L_8:
        /*0004*/ 	.word	0x0000007c


	//----- nvinfo : EIATTR_KPARAM_INFO
	.align		4
.L_9:
        /*0008*/ 	.byte	0x04, 0x17
        /*000a*/ 	.short	(.L_11 - .L_10)
.L_10:
        /*000c*/ 	.word	0x00000000
        /*0010*/ 	.short	0x0004
        /*0012*/ 	.short	0x001c
        /*0014*/ 	.byte	0x00, 0xf0, 0x11, 0x00


	//----- nvinfo : EIATTR_KPARAM_INFO
	.align		4
.L_11:
        /*0018*/ 	.byte	0x04, 0x17
        /*001a*/ 	.short	(.L_13 - .L_12)
.L_12:
        /*001c*/ 	.word	0x00000000
        /*0020*/ 	.short	0x0003
        /*0022*/ 	.short	0x0018
        /*0024*/ 	.byte	0x00, 0xf0, 0x11, 0x00


	//----- nvinfo : EIATTR_KPARAM_INFO
	.align		4
.L_13:
        /*0028*/ 	.byte	0x04, 0x17
        /*002a*/ 	.short	(.L_15 - .L_14)
.L_14:
        /*002c*/ 	.word	0x00000000
        /*0030*/ 	.short	0x0002
        /*0032*/ 	.short	0x0010
        /*0034*/ 	.byte	0x00, 0xf4, 0x21, 0x00


	//----- nvinfo : EIATTR_KPARAM_INFO
	.align		4
.L_15:
        /*0038*/ 	.byte	0x04, 0x17
        /*003a*/ 	.short	(.L_17 - .L_16)
.L_16:
        /*003c*/ 	.word	0x00000000
        /*0040*/ 	.short	0x0001
        /*0042*/ 	.short	0x0008
        /*0044*/ 	.byte	0x00, 0xf4, 0x21, 0x00


	//----- nvinfo : EIATTR_KPARAM_INFO
	.align		4
.L_17:
        /*0048*/ 	.byte	0x04, 0x17
        /*004a*/ 	.short	(.L_19 - .L_18)
.L_18:
        /*004c*/ 	.word	0x00000000
        /*0050*/ 	.short	0x0000
        /*0052*/ 	.short	0x0000
        /*0054*/ 	.byte	0x00, 0xf4, 0x21, 0x00


	//----- nvinfo : EIATTR_SPARSE_MMA_MASK
	.align		4
.L_19:
        /*0058*/ 	.byte	0x03, 0x50
        /*005a*/ 	.short	0x0000


	//----- nvinfo : EIATTR_MAXREG_COUNT
	.align		4
        /*005c*/ 	.byte	0x03, 0x1b
        /*005e*/ 	.short	0x00ff


	//----- nvinfo : EIATTR_EXIT_INSTR_OFFSETS
	.align		4
        /*0060*/ 	.byte	0x04, 0x1c
        /*0062*/ 	.short	(.L_21 - .L_20)


	//   ....[0]....
.L_20:
        /*0064*/ 	.word	0x000005d0


	//   ....[1]....
        /*0068*/ 	.word	0x00000650


	//----- nvinfo : EIATTR_REQNTID
	.align		4
.L_21:
        /*006c*/ 	.byte	0x04, 0x10
        /*006e*/ 	.short	(.L_23 - .L_22)
.L_22:
        /*0070*/ 	.word	0x00000080
        /*0074*/ 	.word	0x00000001
        /*0078*/ 	.word	0x00000001


	//----- nvinfo : EIATTR_CBANK_PARAM_SIZE
	.align		4
.L_23:
        /*007c*/ 	.byte	0x03, 0x19
        /*007e*/ 	.short	0x0020


	//----- nvinfo : EIATTR_PARAM_CBANK
	.align		4
        /*0080*/ 	.byte	0x04, 0x0a
        /*0082*/ 	.short	(.L_25 - .L_24)
	.align		4
.L_24:
        /*0084*/ 	.word	index@(.nv.constant0.triton_poi_fused_convolution_1)
        /*0088*/ 	.short	0x0210
        /*008a*/ 	.short	0x0020


	//----- nvinfo : EIATTR_SW_WAR
	.align		4
.L_25:
        /*008c*/ 	.byte	0x04, 0x36
        /*008e*/ 	.short	(.L_27 - .L_26)
.L_26:
        /*0090*/ 	.word	0x00000008
.L_27:


//--------------------- .nv.callgraph             --------------------------
	.section	.nv.callgraph,"",@"SHT_CUDA_CALLGRAPH"
	.align	4
	.sectionentsize	8
	.align		4
        /*0000*/ 	.word	0x00000000
	.align		4
        /*0004*/ 	.word	0xffffffff
	.align		4
        /*0008*/ 	.word	0x00000000
	.align		4
        /*000c*/ 	.word	0xfffffffe
	.align		4
        /*0010*/ 	.word	0x00000000
	.align		4
        /*0014*/ 	.word	0xfffffffd
	.align		4
        /*0018*/ 	.word	0x00000000
	.align		4
        /*001c*/ 	.word	0xfffffffc


//--------------------- .text.triton_poi_fused_convolution_1 --------------------------
	.section	.text.triton_poi_fused_convolution_1,"ax",@progbits
	.sectionflags	@"SHF_BARRIERS=1"
	.align	128
        .global         triton_poi_fused_convolution_1
        .type           triton_poi_fused_convolution_1,@function
        .size           triton_poi_fused_convolution_1,(.L_x_1 - triton_poi_fused_convolution_1)
        .other          triton_poi_fused_convolution_1,@"STO_CUDA_ENTRY STV_DEFAULT"
triton_poi_fused_convolution_1:
.text.triton_poi_fused_convolution_1:
[----:B------:R-:W0:Y:S02]  /*0000*/  LDC R1, c[0x0][0x28] ;  /* 0x00000a00ff017b82 */ /* 0x000e240000000800 */
[----:B------:R-:W1:Y:S01]  /*0010*/  S2R R3, SR_CTAID.Y ;  /* 0x0000000000037919 */ /* 0x000e620000002600 */
[----:B------:R-:W2:Y:S01]  /*0020*/  LDC.64 R18, c[0x0][0x210] ;  /* 0x00008400ff127b82 */ /* 0x000ea20000000a00 */
[----:B------:R-:W-:Y:S01]  /*0030*/  CS2R R10, SRZ ;  /* 0x00000000000a7805 */ /* 0x000fe2000001ff00 */
[----:B------:R-:W-:Y:S01]  /*0040*/  ULDC.64 UR6, c[0x0][0x208] ;  /* 0x0000820000067ab9 */ /* 0x000fe20000000a00 */
[----:B------:R-:W3:Y:S01]  /*0050*/  S2R R0, SR_TID.X ;  /* 0x0000000000007919 */ /* 0x000ee20000002100 */
[----:B------:R-:W4:Y:S01]  /*0060*/  S2R R7, SR_CTAID.X ;  /* 0x0000000000077919 */ /* 0x000f220000002500 */
[----:B-1----:R-:W-:Y:S01]  /*0070*/  IMAD.SHL.U32 R2, R3, 0x40, RZ ;  /* 0x0000004003027824 */ /* 0x002fe200078e00ff */
[----:B------:R-:W-:Y:S01]  /*0080*/  SHF.R.S32.HI R4, RZ, 0x19, R3 ;  /* 0x00000019ff047819 */ /* 0x000fe20000011403 */
[----:B---3--:R-:W-:-:S03]  /*0090*/  IMAD.SHL.U32 R16, R0, 0x4, RZ ;  /* 0x0000000400107824 */ /* 0x008fc600078e00ff */
[----:B------:R-:W-:Y:S02]  /*00a0*/  SGXT R4, R4, 0x1 ;  /* 0x000000010404781a */ /* 0x000fe40000000200 */
[----:B------:R-:W-:Y:S02]  /*00b0*/  SHF.R.U32.HI R20, RZ, 0x4, R0 ;  /* 0x00000004ff147819 */ /* 0x000fe40000011600 */
[----:B------:R-:W-:Y:S02]  /*00c0*/  LOP3.LUT R3, R2, 0x3c, R16, 0xf8, !PT ;  /* 0x0000003c02037812 */ /* 0x000fe400078ef810 */
[----:B------:R-:W-:Y:S02]  /*00d0*/  SGXT.U32 R20, R20, 0x3 ;  /* 0x000000031414781a */ /* 0x000fe40000000000 */
[----:B------:R-:W-:Y:S02]  /*00e0*/  LEA.HI R6, R4, R3, RZ, 0x8 ;  /* 0x0000000304067211 */ /* 0x000fe400078f40ff */
[----:B------:R-:W1:Y:S02]  /*00f0*/  LDC.64 R4, c[0x0][0x218] ;  /* 0x00008600ff047b82 */ /* 0x000e640000000a00 */
[C---:B------:R-:W-:Y:S01]  /*0100*/  LOP3.LUT R8, R6.reuse, 0xffffff00, RZ, 0xc0, !PT ;  /* 0xffffff0006087812 */ /* 0x040fe200078ec0ff */
[----:B------:R-:W-:-:S04]  /*0110*/  IMAD.SHL.U32 R6, R6, 0x10, RZ ;  /* 0x0000001006067824 */ /* 0x000fc800078e00ff */
[----:B------:R-:W-:Y:S01]  /*0120*/  IMAD.IADD R13, R3, 0x1, -R8 ;  /* 0x00000001030d7824 */ /* 0x000fe200078e0a08 */
[----:B------:R-:W-:Y:S01]  /*0130*/  LOP3.LUT R8, R6, 0xfffff000, RZ, 0xc0, !PT ;  /* 0xfffff00006087812 */ /* 0x000fe200078ec0ff */
[----:B----4-:R-:W-:-:S04]  /*0140*/  IMAD.SHL.U32 R3, R7, 0x10, RZ ;  /* 0x0000001007037824 */ /* 0x010fc800078e00ff */
[----:B------:R-:W-:Y:S01]  /*0150*/  IMAD.IADD R8, R13, 0x1, R8 ;  /* 0x000000010d087824 */ /* 0x000fe200078e0208 */
[----:B------:R-:W-:Y:S02]  /*0160*/  LOP3.LUT R6, R3, R20, RZ, 0xfc, !PT ;  /* 0x0000001403067212 */ /* 0x000fe400078efcff */
[----:B------:R-:W-:Y:S02]  /*0170*/  LOP3.LUT R7, R3, 0x8, R20, 0xfe, !PT ;  /* 0x0000000803077812 */ /* 0x000fe400078efe14 */
[C---:B------:R-:W-:Y:S01]  /*0180*/  ISETP.GE.AND P0, PT, R6.reuse, 0x10, PT ;  /* 0x000000100600780c */ /* 0x040fe20003f06270 */
[--C-:B------:R-:W-:Y:S01]  /*0190*/  IMAD R23, R6, 0x100, R8.reuse ;  /* 0x0000010006177824 */ /* 0x100fe200078e0208 */
[C---:B------:R-:W-:Y:S01]  /*01a0*/  ISETP.GE.AND P1, PT, R7.reuse, 0x10, PT ;  /* 0x000000100700780c */ /* 0x040fe20003f26270 */
[----:B------:R-:W-:Y:S01]  /*01b0*/  IMAD R9, R7, 0x100, R8 ;  /* 0x0000010007097824 */ /* 0x000fe200078e0208 */
[----:B------:R-:W-:Y:S01]  /*01c0*/  CS2R R6, SRZ ;  /* 0x0000000000067805 */ /* 0x000fe2000001ff00 */
[----:B--2---:R-:W-:-:S04]  /*01d0*/  IMAD.WIDE R22, R23, 0x4, R18 ;  /* 0x0000000417167825 */ /* 0x004fc800078e0212 */
[----:B-1----:R-:W-:Y:S01]  /*01e0*/  IMAD.WIDE R12, R13, 0x4, R4 ;  /* 0x000000040d0c7825 */ /* 0x002fe200078e0204 */
[----:B------:R-:W-:-:S03]  /*01f0*/  CS2R R4, SRZ ;  /* 0x0000000000047805 */ /* 0x000fc6000001ff00 */
[----:B------:R-:W-:Y:S01]  /*0200*/  IMAD.WIDE R18, R9, 0x4, R18 ;  /* 0x0000000409127825 */ /* 0x000fe200078e0212 */
[----:B------:R-:W-:Y:S01]  /*0210*/  CS2R R8, SRZ ;  /* 0x0000000000087805 */ /* 0x000fe2000001ff00 */
[----:B------:R-:W2:Y:S04]  /*0220*/  LDG.E.EL.128 R12, desc[UR6][R12.64] ;  /* 0x000000060c0c7981 */ /* 0x000ea8000c2e1d00 */
[----:B------:R1:W2:Y:S04]  /*0230*/  @!P0 LDG.E.EL.128 R4, desc[UR6][R22.64] ;  /* 0x0000000616048981 */ /* 0x0002a8000c2e1d00 */
[----:B------:R3:W4:Y:S01]  /*0240*/  @!P1 LDG.E.EL.128 R8, desc[UR6][R18.64] ;  /* 0x0000000612089981 */ /* 0x000722000c2e1d00 */
[----:B------:R-:W5:Y:S01]  /*0250*/  S2UR UR5, SR_CgaCtaId ;  /* 0x00000000000579c3 */ /* 0x000f620000008800 */
[----:B------:R-:W-:Y:S01]  /*0260*/  IMAD.SHL.U32 R17, R0, 0x40, RZ ;  /* 0x0000004000117824 */ /* 0x000fe200078e00ff */
[----:B------:R-:W-:-:S04]  /*0270*/  UMOV UR4, 0x400 ;  /* 0x0000040000047882 */ /* 0x000fc80000000000 */
[----:B------:R-:W-:-:S04]  /*0280*/  LOP3.LUT R17, R17, 0x3c0, RZ, 0xc0, !PT ;  /* 0x000003c011117812 */ /* 0x000fc800078ec0ff */
[C---:B------:R-:W-:Y:S02]  /*0290*/  LOP3.LUT R21, R17.reuse, 0x10, RZ, 0xfc, !PT ;  /* 0x0000001011157812 */ /* 0x040fe400078efcff */
[C---:B------:R-:W-:Y:S02]  /*02a0*/  LOP3.LUT R24, R17.reuse, 0x20, RZ, 0xfc, !PT ;  /* 0x0000002011187812 */ /* 0x040fe400078efcff */
[C---:B------:R-:W-:Y:S02]  /*02b0*/  LOP3.LUT R20, R17.reuse, R20, RZ, 0xfc, !PT ;  /* 0x0000001411147212 */ /* 0x040fe400078efcff */
[----:B-1----:R-:W-:Y:S01]  /*02c0*/  LOP3.LUT R22, R17, 0x30, RZ, 0xfc, !PT ;  /* 0x0000003011167812 */ /* 0x002fe200078efcff */
[----:B-----5:R-:W-:-:S06]  /*02d0*/  UPRMT UR4, UR5, 0x654, UR4 ;  /* 0x0000065405047896 */ /* 0x020fcc0008000004 */
[----:B------:R-:W-:Y:S02]  /*02e0*/  LEA.HI R17, R17, UR4, RZ, 0x1e ;  /* 0x0000000411117c11 */ /* 0x000fe4000f8ff0ff */
[----:B------:R-:W-:Y:S02]  /*02f0*/  LEA.HI R21, R21, UR4, RZ, 0x1e ;  /* 0x0000000415157c11 */ /* 0x000fe4000f8ff0ff */
[----:B---3--:R-:W-:Y:S02]  /*0300*/  LEA.HI R19, R24, UR4, RZ, 0x1e ;  /* 0x0000000418137c11 */ /* 0x008fe4000f8ff0ff */
[----:B------:R-:W-:Y:S01]  /*0310*/  LEA.HI R23, R22, UR4, RZ, 0x1e ;  /* 0x0000000416177c11 */ /* 0x000fe2000f8ff0ff */
[C---:B------:R-:W-:Y:S02]  /*0320*/  IMAD R17, R20.reuse, 0x4, R17 ;  /* 0x0000000414117824 */ /* 0x040fe400078e0211 */
[C---:B------:R-:W-:Y:S02]  /*0330*/  IMAD R18, R20.reuse, 0x4, R21 ;  /* 0x0000000414127824 */ /* 0x040fe400078e0215 */
[----:B------:R-:W-:-:S02]  /*0340*/  IMAD R19, R20, 0x4, R19 ;  /* 0x0000000414137824 */ /* 0x000fc400078e0213 */
[----:B------:R-:W-:Y:S02]  /*0350*/  IMAD R20, R20, 0x4, R23 ;  /* 0x0000000414147824 */ /* 0x000fe400078e0217 */
[C---:B--2---:R-:W-:Y:S01]  /*0360*/  FADD R4, R12.reuse, R4 ;  /* 0x000000040c047221 */ /* 0x044fe20000000000 */
[C---:B------:R-:W-:Y:S01]  /*0370*/  FADD R5, R13.reuse, R5 ;  /* 0x000000050d057221 */ /* 0x040fe20000000000 */
[----:B----4-:R-:W-:Y:S01]  /*0380*/  FADD R12, R12, R8 ;  /* 0x000000080c0c7221 */ /* 0x010fe20000000000 */
[----:B------:R-:W-:Y:S01]  /*0390*/  FADD R13, R13, R9 ;  /* 0x000000090d0d7221 */ /* 0x000fe20000000000 */
[C---:B------:R-:W-:Y:S01]  /*03a0*/  FADD R8, R14.reuse, R6 ;  /* 0x000000060e087221 */ /* 0x040fe20000000000 */
[C---:B------:R-:W-:Y:S01]  /*03b0*/  FADD R9, R15.reuse, R7 ;  /* 0x000000070f097221 */ /* 0x040fe20000000000 */
[----:B------:R-:W-:Y:S01]  /*03c0*/  STS [R17], R4 ;  /* 0x0000000411007388 */ /* 0x000fe20000000800 */
[----:B------:R-:W-:Y:S01]  /*03d0*/  FADD R14, R14, R10 ;  /* 0x0000000a0e0e7221 */ /* 0x000fe20000000000 */
[----:B------:R-:W-:-:S02]  /*03e0*/  FADD R15, R15, R11 ;  /* 0x0000000b0f0f7221 */ /* 0x000fc40000000000 */
[----:B------:R-:W-:Y:S04]  /*03f0*/  STS [R18+0x40], R5 ;  /* 0x0000400512007388 */ /* 0x000fe80000000800 */
[----:B------:R-:W-:Y:S04]  /*0400*/  STS [R19+0x80], R8 ;  /* 0x0000800813007388 */ /* 0x000fe80000000800 */
[----:B------:R1:W-:Y:S04]  /*0410*/  STS [R20+0xc0], R9 ;  /* 0x0000c00914007388 */ /* 0x0003e80000000800 */
[----:B------:R-:W-:Y:S04]  /*0420*/  STS [R17+0x20], R12 ;  /* 0x0000200c11007388 */ /* 0x000fe80000000800 */
[----:B------:R2:W-:Y:S01]  /*0430*/  STS [R18+0x60], R13 ;  /* 0x0000600d12007388 */ /* 0x0005e20000000800 */
[----:B------:R-:W-:Y:S01]  /*0440*/  LOP3.LUT R6, R0, 0x7c, RZ, 0xc0, !PT ;  /* 0x0000007c00067812 */ /* 0x000fe200078ec0ff */
[----:B-1----:R-:W1:Y:S02]  /*0450*/  LDC.64 R8, c[0x0][0x220] ;  /* 0x00008800ff087b82 */ /* 0x002e640000000a00 */
[----:B------:R-:W-:Y:S04]  /*0460*/  STS [R19+0xa0], R14 ;  /* 0x0000a00e13007388 */ /* 0x000fe80000000800 */
[----:B------:R-:W-:Y:S01]  /*0470*/  STS [R20+0xe0], R15 ;  /* 0x0000e00f14007388 */ /* 0x000fe20000000800 */
[----:B------:R-:W-:Y:S01]  /*0480*/  LOP3.LUT R10, R16, 0x1fc, RZ, 0xc0, !PT ;  /* 0x000001fc100a7812 */ /* 0x000fe200078ec0ff */
[----:B------:R-:W-:-:S04]  /*0490*/  VIADD R7, R6, UR4 ;  /* 0x0000000406077c36 */ /* 0x000fc80008000000 */
[----:B------:R-:W-:Y:S01]  /*04a0*/  IMAD R21, R10, 0x4, R7 ;  /* 0x000000040a157824 */ /* 0x000fe200078e0207 */
[----:B------:R-:W-:Y:S01]  /*04b0*/  BAR.SYNC.DEFER_BLOCKING 0x0 ;  /* 0x0000000000007b1d */ /* 0x000fe20000010000 */
[----:B------:R-:W-:-:S05]  /*04c0*/  SHF.R.U32.HI R11, RZ, 0x2, R0 ;  /* 0x00000002ff0b7819 */ /* 0x000fca0000011600 */
[----:B------:R-:W-:Y:S04]  /*04d0*/  LDS R4, [R21] ;  /* 0x0000000015047984 */ /* 0x000fe80000000800 */
[----:B------:R-:W-:Y:S04]  /*04e0*/  LDS R5, [R21+0x4] ;  /* 0x0000040015057984 */ /* 0x000fe80000000800 */
[----:B------:R-:W-:Y:S04]  /*04f0*/  LDS R6, [R21+0x8] ;  /* 0x0000080015067984 */ /* 0x000fe80000000800 */
[----:B------:R-:W3:Y:S01]  /*0500*/  LDS R7, [R21+0xc] ;  /* 0x00000c0015077984 */ /* 0x000ee20000000800 */
[----:B------:R-:W-:-:S02]  /*0510*/  SGXT.U32 R11, R11, 0x5 ;  /* 0x000000050b0b781a */ /* 0x000fc40000000000 */
[----:B------:R-:W-:Y:S02]  /*0520*/  LOP3.LUT R16, R3, 0xc, R16, 0xf8, !PT ;  /* 0x0000000c03107812 */ /* 0x000fe400078ef810 */
[----:B------:R-:W-:Y:S02]  /*0530*/  LOP3.LUT R0, R10, 0x200, RZ, 0xfc, !PT ;  /* 0x000002000a007812 */ /* 0x000fe400078efcff */
[----:B------:R-:W-:Y:S02]  /*0540*/  LOP3.LUT R11, R2, R11, RZ, 0xfc, !PT ;  /* 0x0000000b020b7212 */ /* 0x000fe400078efcff */
[----:B------:R-:W-:Y:S02]  /*0550*/  ISETP.GE.AND P0, PT, R16, 0x10, PT ;  /* 0x000000101000780c */ /* 0x000fe40003f06270 */
[----:B------:R-:W-:Y:S01]  /*0560*/  SHF.R.U32.HI R0, RZ, 0x2, R0 ;  /* 0x00000002ff007819 */ /* 0x000fe20000011600 */
[----:B------:R-:W-:-:S03]  /*0570*/  IMAD R11, R11, 0x10, R16 ;  /* 0x000000100b0b7824 */ /* 0x000fc600078e0210 */
[----:B------:R-:W-:Y:S01]  /*0580*/  LOP3.LUT R0, R0, 0xfc, RZ, 0xc0, !PT ;  /* 0x000000fc00007812 */ /* 0x000fe200078ec0ff */
[----:B-1----:R-:W-:-:S04]  /*0590*/  IMAD.WIDE R2, R11, 0x4, R8 ;  /* 0x000000040b027825 */ /* 0x002fc800078e0208 */
[----:B--2---:R-:W-:-:S04]  /*05a0*/  VIADD R13, R0, UR4 ;  /* 0x00000004000d7c36 */ /* 0x004fc80008000000 */
[----:B------:R-:W-:Y:S01]  /*05b0*/  IMAD R13, R10, 0x4, R13 ;  /* 0x000000040a0d7824 */ /* 0x000fe200078e020d */
[----:B---3--:R1:W-:Y:S01]  /*05c0*/  @!P0 STG.E.128 desc[UR6][R2.64], R4 ;  /* 0x0000000402008986 */ /* 0x0083e2000c101d06 */
[----:B------:R-:W-:Y:S05]  /*05d0*/  @P0 EXIT ;  /* 0x000000000000094d */ /* 0x000fea0003800000 */
[----:B-1----:R-:W-:Y:S01]  /*05e0*/  LDS R4, [R13+0x800] ;  /* 0x000800000d047984 */ /* 0x002fe20000000800 */
[----:B------:R-:W-:-:S03]  /*05f0*/  VIADD R11, R11, 0x200 ;  /* 0x000002000b0b7836 */ /* 0x000fc60000000000 */
[----:B------:R-:W-:Y:S01]  /*0600*/  LDS R5, [R13+0x804] ;  /* 0x000804000d057984 */ /* 0x000fe20000000800 */
[----:B------:R-:W-:-:S03]  /*0610*/  IMAD.WIDE R8, R11, 0x4, R8 ;  /* 0x000000040b087825 */ /* 0x000fc600078e0208 */
[----:B------:R-:W-:Y:S04]  /*0620*/  LDS R6, [R13+0x808] ;  /* 0x000808000d067984 */ /* 0x000fe80000000800 */
[----:B------:R-:W0:Y:S04]  /*0630*/  LDS R7, [R13+0x80c] ;  /* 0x00080c000d077984 */ /* 0x000e280000000800 */
[----:B0-----:R-:W-:Y:S01]  /*0640*/  STG.E.128 desc[UR6][R8.64], R4 ;  /* 0x0000000408007986 */ /* 0x001fe2000c101d06 */
[----:B------:R-:W-:Y:S05]  /*0650*/  EXIT ;  /* 0x000000000000794d */ /* 0x000fea0003800000 */
.L_x_0:
[----:B------:R-:W-:-:S00]  /*0660*/  BRA `(.L_x_0) ;  /* 0xfffffffc00fc7947 */ /* 0x000fc0000383ffff */
[----:B------:R-:W-:-:S00]  /*0670*/  NOP ;  /* 0x0000000000007918 */ /* 0x000fc00000000000 */
        /* <DEDUP_REMOVED lines=8> */
.L_x_1:


//--------------------- .nv.shared.triton_poi_fused_convolution_1 --------------------------
	.section	.nv.shared.triton_poi_fused_convolution_1,"aw",@nobits
	.sectionflags	@""
	.align	16
	.zero		1024


//--------------------- .nv.constant0.triton_poi_fused_convolution_1 --------------------------
	.section	.nv.constant0.triton_poi_fused_convolution_1,"a",@progbits
	.sectionflags	@""
	.align	4
.nv.constant0.triton_poi_fused_convolution_1:
	.zero		560
